//
// Generated by NVIDIA NVVM Compiler
//
// Compiler Build ID: CL-36424714
// Cuda compilation tools, release 13.0, V13.0.88
// Based on NVVM 20.0.0
//

.version 9.0
.target sm_100
.address_size 64

	// .globl	_Z16threshold_kernelPhih

.visible .entry _Z16threshold_kernelPhih(
	.param .u64 .ptr .align 1 _Z16threshold_kernelPhih_param_0,
	.param .u32 _Z16threshold_kernelPhih_param_1,
	.param .u8 _Z16threshold_kernelPhih_param_2
)
{
	.reg .pred 	%p<3>;
	.reg .b16 	%rs<4>;
	.reg .b32 	%r<6>;
	.reg .b64 	%rd<5>;

	ld.param.u64 	%rd1, [_Z16threshold_kernelPhih_param_0];
	ld.param.u32 	%r2, [_Z16threshold_kernelPhih_param_1];
	ld.param.u8 	%rs1, [_Z16threshold_kernelPhih_param_2];
	mov.u32 	%r3, %ctaid.x;
	mov.u32 	%r4, %ntid.x;
	mov.u32 	%r5, %tid.x;
	mad.lo.s32 	%r1, %r3, %r4, %r5;
	setp.ge.s32 	%p1, %r1, %r2;
	@%p1 bra 	$L__BB0_2;
	cvta.to.global.u64 	%rd2, %rd1;
	cvt.s64.s32 	%rd3, %r1;
	add.s64 	%rd4, %rd2, %rd3;
	ld.global.u8 	%rs2, [%rd4];
	setp.gt.u16 	%p2, %rs2, %rs1;
	selp.s16 	%rs3, -1, 0, %p2;
	st.global.u8 	[%rd4], %rs3;
$L__BB0_2:
	ret;

}


// ===== COMPILED SASS (sm_100) =====

	.target	sm_100

	.elftype	@"ET_EXEC"


//--------------------- .note.nv.tkinfo           --------------------------
	.section	.note.nv.tkinfo,"",@"SHT_NOTE"
	.sectionflags	@"SHF_NOTE_NV_TKINFO"
	.tkinfo
        /*0018*/ 	.word	0x00000002
        /*0030*/ 	.string	""
        /*0030*/ 	.string	"ptxas"
        /*0030*/ 	.string	"Cuda compilation tools, release 13.0, V13.0.88"
        /*0030*/ 	.string	"Build cuda_13.0.r13.0/compiler.36424714_0"
        /*0030*/ 	.string	"-arch sm_100 -m 64 "



//--------------------- .note.nv.cuinfo           --------------------------
	.section	.note.nv.cuinfo,"",@"SHT_NOTE"
	.sectionflags	@"SHF_NOTE_NV_CUINFO"
        /*0018*/ 	.short	0x0002
        /*001a*/ 	.short	0x0064
        /*001c*/ 	.short	0x0082
	.zero		2


//--------------------- .nv.info                  --------------------------
	.section	.nv.info,"",@"SHT_CUDA_INFO"
	.align	4


	//----- nvinfo : EIATTR_REGCOUNT
	.align		4
        /*0000*/ 	.byte	0x04, 0x2f
        /*0002*/ 	.short	(.L_1 - .L_0)
	.align		4
.L_0:
        /*0004*/ 	.word	index@(_Z16threshold_kernelPhih)
        /*0008*/ 	.word	0x00000008


	//----- nvinfo : EIATTR_FRAME_SIZE
	.align		4
.L_1:
        /*000c*/ 	.byte	0x04, 0x11
        /*000e*/ 	.short	(.L_3 - .L_2)
	.align		4
.L_2:
        /*0010*/ 	.word	index@(_Z16threshold_kernelPhih)
        /*0014*/ 	.word	0x00000000


	//----- nvinfo : EIATTR_MIN_STACK_SIZE
	.align		4
.L_3:
        /*0018*/ 	.byte	0x04, 0x12
        /*001a*/ 	.short	(.L_5 - .L_4)
	.align		4
.L_4:
        /*001c*/ 	.word	index@(_Z16threshold_kernelPhih)
        /*0020*/ 	.word	0x00000000
.L_5:


//--------------------- .nv.compat                --------------------------
	.section	.nv.compat,"",@"SHT_CUDA_COMPAT_INFO"
	.align	4
        /*0000*/ 	.byte	0x02, 0x09, 0x00, 0x00, 0x02, 0x02, 0x01, 0x00, 0x02, 0x05, 0x05, 0x00, 0x03, 0x07, 0x01, 0x01
        /*0010*/ 	.byte	0x02, 0x03, 0x00, 0x00, 0x02, 0x06, 0x01, 0x00, 0x04, 0x0b, 0x08, 0x00, 0x09, 0x00, 0x00, 0x00
        /*0020*/ 	.byte	0x00, 0x00, 0x00, 0x00


//--------------------- .nv.info._Z16threshold_kernelPhih --------------------------
	.section	.nv.info._Z16threshold_kernelPhih,"",@"SHT_CUDA_INFO"
	.sectionflags	@""
	.align	4


	//----- nvinfo : EIATTR_CUDA_API_VERSION
	.align		4
        /*0000*/ 	.byte	0x04, 0x37
        /*0002*/ 	.short	(.L_7 - .L_6)
.L_6:
        /*0004*/ 	.word	0x00000082


	//----- nvinfo : EIATTR_KPARAM_INFO
	.align		4
.L_7:
        /*0008*/ 	.byte	0x04, 0x17
        /*000a*/ 	.short	(.L_9 - .L_8)
.L_8:
        /*000c*/ 	.word	0x00000000
        /*0010*/ 	.short	0x0002
        /*0012*/ 	.short	0x000c
        /*0014*/ 	.byte	0x00, 0xf0, 0x05, 0x00


	//----- nvinfo : EIATTR_KPARAM_INFO
	.align		4
.L_9:
        /*0018*/ 	.byte	0x04, 0x17
        /*001a*/ 	.short	(.L_11 - .L_10)
.L_10:
        /*001c*/ 	.word	0x00000000
        /*0020*/ 	.short	0x0001
        /*0022*/ 	.short	0x0008
        /*0024*/ 	.byte	0x00, 0xf0, 0x11, 0x00


	//----- nvinfo : EIATTR_KPARAM_INFO
	.align		4
.L_11:
        /*0028*/ 	.byte	0x04, 0x17
        /*002a*/ 	.short	(.L_13 - .L_12)
.L_12:
        /*002c*/ 	.word	0x00000000
        /*0030*/ 	.short	0x0000
        /*0032*/ 	.short	0x0000
        /*0034*/ 	.byte	0x00, 0xf5, 0x21, 0x00


	//----- nvinfo : EIATTR_SPARSE_MMA_MASK
	.align		4
.L_13:
        /*0038*/ 	.byte	0x03, 0x50
        /*003a*/ 	.short	0x0000


	//----- nvinfo : EIATTR_MAXREG_COUNT
	.align		4
        /*003c*/ 	.byte	0x03, 0x1b
        /*003e*/ 	.short	0x00ff


	//----- nvinfo : EIATTR_MERCURY_ISA_VERSION
	.align		4
        /*0040*/ 	.byte	0x03, 0x5f
        /*0042*/ 	.short	0x0101


	//----- nvinfo : EIATTR_VRC_CTA_INIT_COUNT
	.align		4
        /*0044*/ 	.byte	0x02, 0x4a
	.zero		1
	.zero		1


	//----- nvinfo : EIATTR_EXIT_INSTR_OFFSETS
	.align		4
        /*0048*/ 	.byte	0x04, 0x1c
        /*004a*/ 	.short	(.L_15 - .L_14)


	//   ....[0]....
.L_14:
        /*004c*/ 	.word	0x00000070


	//   ....[1]....
        /*0050*/ 	.word	0x00000110


	//----- nvinfo : EIATTR_CBANK_PARAM_SIZE
	.align		4
.L_15:
        /*0054*/ 	.byte	0x03, 0x19
        /*0056*/ 	.short	0x000d


	//----- nvinfo : EIATTR_PARAM_CBANK
	.align		4
        /*0058*/ 	.byte	0x04, 0x0a
        /*005a*/ 	.short	(.L_17 - .L_16)
	.align		4
.L_16:
        /*005c*/ 	.word	index@(.nv.constant0._Z16threshold_kernelPhih)
        /*0060*/ 	.short	0x0380
        /*0062*/ 	.short	0x000d


	//----- nvinfo : EIATTR_SW_WAR
	.align		4
.L_17:
        /*0064*/ 	.byte	0x04, 0x36
        /*0066*/ 	.short	(.L_19 - .L_18)
.L_18:
        /*0068*/ 	.word	0x00000008
.L_19:


//--------------------- .nv.callgraph             --------------------------
	.section	.nv.callgraph,"",@"SHT_CUDA_CALLGRAPH"
	.align	4
	.sectionentsize	8
	.align		4
        /*0000*/ 	.word	0x00000000
	.align		4
        /*0004*/ 	.word	0xffffffff
	.align		4
        /*0008*/ 	.word	0x00000000
	.align		4
        /*000c*/ 	.word	0xfffffffe
	.align		4
        /*0010*/ 	.word	0x00000000
	.align		4
        /*0014*/ 	.word	0xfffffffd
	.align		4
        /*0018*/ 	.word	0x00000000
	.align		4
        /*001c*/ 	.word	0xfffffffc


//--------------------- .text._Z16threshold_kernelPhih --------------------------
	.section	.text._Z16threshold_kernelPhih,"ax",@progbits
	.align	128
        .global         _Z16threshold_kernelPhih
        .type           _Z16threshold_kernelPhih,@function
        .size           _Z16threshold_kernelPhih,(.L_x_1 - _Z16threshold_kernelPhih)
        .other          _Z16threshold_kernelPhih,@"STO_CUDA_ENTRY STV_DEFAULT"
_Z16threshold_kernelPhih:
.text._Z16threshold_kernelPhih:
[----:B------:R-:W-:Y:S01]  /*0000*/  LDC R1, c[0x0][0x37c] ;  /* 0x0000df00ff017b82 */ /* 0x000fe20000000800 */
[----:B------:R-:W0:Y:S07]  /*0010*/  S2R R3, SR_TID.X ;  /* 0x0000000000037919 */ /* 0x000e2e0000002100 */
[----:B------:R-:W0:Y:S01]  /*0020*/  S2UR UR4, SR_CTAID.X ;  /* 0x00000000000479c3 */ /* 0x000e220000002500 */
[----:B------:R-:W1:Y:S07]  /*0030*/  LDCU UR5, c[0x0][0x388] ;  /* 0x00007100ff0577ac */ /* 0x000e6e0008000800 */
[----:B------:R-:W0:Y:S02]  /*0040*/  LDC R0, c[0x0][0x360] ;  /* 0x0000d800ff007b82 */ /* 0x000e240000000800 */
[----:B0-----:R-:W-:-:S05]  /*0050*/  IMAD R0, R0, UR4, R3 ;  /* 0x0000000400007c24 */ /* 0x001fca000f8e0203 */
[----:B-1----:R-:W-:-:S13]  /*0060*/  ISETP.GE.AND P0, PT, R0, UR5, PT ;  /* 0x0000000500007c0c */ /* 0x002fda000bf06270 */
[----:B------:R-:W-:Y:S05]  /*0070*/  @P0 EXIT ;  /* 0x000000000000094d */ /* 0x000fea0003800000 */
[----:B------:R-:W0:Y:S01]  /*0080*/  LDCU.64 UR6, c[0x0][0x380] ;  /* 0x00007000ff0677ac */ /* 0x000e220008000a00 */
[----:B------:R-:W1:Y:S01]  /*0090*/  LDCU.64 UR4, c[0x0][0x358] ;  /* 0x00006b00ff0477ac */ /* 0x000e620008000a00 */
[C---:B0-----:R-:W-:Y:S01]  /*00a0*/  IADD3 R2, P0, PT, R0.reuse, UR6, RZ ;  /* 0x0000000600027c10 */ /* 0x041fe2000ff1e0ff */
[----:B------:R-:W0:Y:S03]  /*00b0*/  LDCU.U8 UR6, c[0x0][0x38c] ;  /* 0x00007180ff0677ac */ /* 0x000e260008000000 */
[----:B------:R-:W-:-:S05]  /*00c0*/  LEA.HI.X.SX32 R3, R0, UR7, 0x1, P0 ;  /* 0x0000000700037c11 */ /* 0x000fca00080f0eff */
[----:B-1----:R-:W0:Y:S02]  /*00d0*/  LDG.E.U8 R0, desc[UR4][R2.64] ;  /* 0x0000000402007981 */ /* 0x002e24000c1e1100 */
[----:B0-----:R-:W-:-:S04]  /*00e0*/  ISETP.GT.U32.AND P0, PT, R0, UR6, PT ;  /* 0x0000000600007c0c */ /* 0x001fc8000bf04070 */
[----:B------:R-:W-:-:S05]  /*00f0*/  SEL R5, RZ, 0xffffffff, !P0 ;  /* 0xffffffffff057807 */ /* 0x000fca0004000000 */
[----:B------:R-:W-:Y:S01]  /*0100*/  STG.E.U8 desc[UR4][R2.64], R5 ;  /* 0x0000000502007986 */ /* 0x000fe2000c101104 */
[----:B------:R-:W-:Y:S05]  /*0110*/  EXIT ;  /* 0x000000000000794d */ /* 0x000fea0003800000 */
.L_x_0:
[----:B------:R-:W-:-:S00]  /*0120*/  BRA `(.L_x_0) ;  /* 0xfffffffc00fc7947 */ /* 0x000fc0000383ffff */
[----:B------:R-:W-:-:S00]  /*0130*/  NOP ;  /* 0x0000000000007918 */ /* 0x000fc00000000000 */
        /* <DEDUP_REMOVED lines=12> */
.L_x_1:


//--------------------- .nv.shared.reserved.0     --------------------------
	.section	.nv.shared.reserved.0,"aw",@nobits
	.weak		__nv_reservedSMEM_offset_0_alias
	.size		__nv_reservedSMEM_offset_0_alias, 0, 64
	.other		__nv_reservedSMEM_offset_0_alias,@"STO_CUDA_RESERVED_SHARED STV_DEFAULT"
__nv_reservedSMEM_offset_0_alias:
	.zero		0
	.zero		64


//--------------------- .nv.constant0._Z16threshold_kernelPhih --------------------------
	.section	.nv.constant0._Z16threshold_kernelPhih,"a",@progbits
	.sectionflags	@""
	.align	4
.nv.constant0._Z16threshold_kernelPhih:
	.zero		909


//--------------------- SYMBOLS --------------------------

	.type		.nv.reservedSmem.offset0,@object
	.size		.nv.reservedSmem.offset0,0x4
